//
// Generated by NVIDIA NVVM Compiler
//
// Compiler Build ID: CL-36424714
// Cuda compilation tools, release 13.0, V13.0.88
// Based on NVVM 20.0.0
//

.version 9.0
.target sm_100
.address_size 64

	// .globl	_Z7vec_addPiS_S_i

.visible .entry _Z7vec_addPiS_S_i(
	.param .u64 .ptr .align 1 _Z7vec_addPiS_S_i_param_0,
	.param .u64 .ptr .align 1 _Z7vec_addPiS_S_i_param_1,
	.param .u64 .ptr .align 1 _Z7vec_addPiS_S_i_param_2,
	.param .u32 _Z7vec_addPiS_S_i_param_3
)
{
	.reg .pred 	%p<2>;
	.reg .b32 	%r<6>;
	.reg .b64 	%rd<11>;

	ld.param.u64 	%rd1, [_Z7vec_addPiS_S_i_param_0];
	ld.param.u64 	%rd2, [_Z7vec_addPiS_S_i_param_1];
	ld.param.u64 	%rd3, [_Z7vec_addPiS_S_i_param_2];
	ld.param.u32 	%r2, [_Z7vec_addPiS_S_i_param_3];
	mov.u32 	%r1, %tid.x;
	setp.ge.s32 	%p1, %r1, %r2;
	@%p1 bra 	$L__BB0_2;
	cvta.to.global.u64 	%rd4, %rd1;
	cvta.to.global.u64 	%rd5, %rd2;
	cvta.to.global.u64 	%rd6, %rd3;
	mul.wide.u32 	%rd7, %r1, 4;
	add.s64 	%rd8, %rd4, %rd7;
	ld.global.u32 	%r3, [%rd8];
	add.s64 	%rd9, %rd5, %rd7;
	ld.global.u32 	%r4, [%rd9];
	add.s32 	%r5, %r4, %r3;
	add.s64 	%rd10, %rd6, %rd7;
	st.global.u32 	[%rd10], %r5;
$L__BB0_2:
	ret;

}


// ===== COMPILED SASS (sm_100) =====

	.target	sm_100

	.elftype	@"ET_EXEC"


//--------------------- .note.nv.tkinfo           --------------------------
	.section	.note.nv.tkinfo,"",@"SHT_NOTE"
	.sectionflags	@"SHF_NOTE_NV_TKINFO"
	.tkinfo
        /*0018*/ 	.word	0x00000002
        /*0030*/ 	.string	""
        /*0030*/ 	.string	"ptxas"
        /*0030*/ 	.string	"Cuda compilation tools, release 13.0, V13.0.88"
        /*0030*/ 	.string	"Build cuda_13.0.r13.0/compiler.36424714_0"
        /*0030*/ 	.string	"-arch sm_100 -m 64 "



//--------------------- .note.nv.cuinfo           --------------------------
	.section	.note.nv.cuinfo,"",@"SHT_NOTE"
	.sectionflags	@"SHF_NOTE_NV_CUINFO"
        /*0018*/ 	.short	0x0002
        /*001a*/ 	.short	0x0064
        /*001c*/ 	.short	0x0082
	.zero		2


//--------------------- .nv.info                  --------------------------
	.section	.nv.info,"",@"SHT_CUDA_INFO"
	.align	4


	//----- nvinfo : EIATTR_REGCOUNT
	.align		4
        /*0000*/ 	.byte	0x04, 0x2f
        /*0002*/ 	.short	(.L_1 - .L_0)
	.align		4
.L_0:
        /*0004*/ 	.word	index@(_Z7vec_addPiS_S_i)
        /*0008*/ 	.word	0x0000000c


	//----- nvinfo : EIATTR_FRAME_SIZE
	.align		4
.L_1:
        /*000c*/ 	.byte	0x04, 0x11
        /*000e*/ 	.short	(.L_3 - .L_2)
	.align		4
.L_2:
        /*0010*/ 	.word	index@(_Z7vec_addPiS_S_i)
        /*0014*/ 	.word	0x00000000


	//----- nvinfo : EIATTR_MIN_STACK_SIZE
	.align		4
.L_3:
        /*0018*/ 	.byte	0x04, 0x12
        /*001a*/ 	.short	(.L_5 - .L_4)
	.align		4
.L_4:
        /*001c*/ 	.word	index@(_Z7vec_addPiS_S_i)
        /*0020*/ 	.word	0x00000000
.L_5:


//--------------------- .nv.compat                --------------------------
	.section	.nv.compat,"",@"SHT_CUDA_COMPAT_INFO"
	.align	4
        /*0000*/ 	.byte	0x02, 0x09, 0x00, 0x00, 0x02, 0x02, 0x01, 0x00, 0x02, 0x05, 0x05, 0x00, 0x03, 0x07, 0x01, 0x01
        /*0010*/ 	.byte	0x02, 0x03, 0x00, 0x00, 0x02, 0x06, 0x01, 0x00, 0x04, 0x0b, 0x08, 0x00, 0x09, 0x00, 0x00, 0x00
        /*0020*/ 	.byte	0x00, 0x00, 0x00, 0x00


//--------------------- .nv.info._Z7vec_addPiS_S_i --------------------------
	.section	.nv.info._Z7vec_addPiS_S_i,"",@"SHT_CUDA_INFO"
	.sectionflags	@""
	.align	4


	//----- nvinfo : EIATTR_CUDA_API_VERSION
	.align		4
        /*0000*/ 	.byte	0x04, 0x37
        /*0002*/ 	.short	(.L_7 - .L_6)
.L_6:
        /*0004*/ 	.word	0x00000082


	//----- nvinfo : EIATTR_KPARAM_INFO
	.align		4
.L_7:
        /*0008*/ 	.byte	0x04, 0x17
        /*000a*/ 	.short	(.L_9 - .L_8)
.L_8:
        /*000c*/ 	.word	0x00000000
        /*0010*/ 	.short	0x0003
        /*0012*/ 	.short	0x0018
        /*0014*/ 	.byte	0x00, 0xf0, 0x11, 0x00


	//----- nvinfo : EIATTR_KPARAM_INFO
	.align		4
.L_9:
        /*0018*/ 	.byte	0x04, 0x17
        /*001a*/ 	.short	(.L_11 - .L_10)
.L_10:
        /*001c*/ 	.word	0x00000000
        /*0020*/ 	.short	0x0002
        /*0022*/ 	.short	0x0010
        /*0024*/ 	.byte	0x00, 0xf5, 0x21, 0x00


	//----- nvinfo : EIATTR_KPARAM_INFO
	.align		4
.L_11:
        /*0028*/ 	.byte	0x04, 0x17
        /*002a*/ 	.short	(.L_13 - .L_12)
.L_12:
        /*002c*/ 	.word	0x00000000
        /*0030*/ 	.short	0x0001
        /*0032*/ 	.short	0x0008
        /*0034*/ 	.byte	0x00, 0xf5, 0x21, 0x00


	//----- nvinfo : EIATTR_KPARAM_INFO
	.align		4
.L_13:
        /*0038*/ 	.byte	0x04, 0x17
        /*003a*/ 	.short	(.L_15 - .L_14)
.L_14:
        /*003c*/ 	.word	0x00000000
        /*0040*/ 	.short	0x0000
        /*0042*/ 	.short	0x0000
        /*0044*/ 	.byte	0x00, 0xf5, 0x21, 0x00


	//----- nvinfo : EIATTR_SPARSE_MMA_MASK
	.align		4
.L_15:
        /*0048*/ 	.byte	0x03, 0x50
        /*004a*/ 	.short	0x0000


	//----- nvinfo : EIATTR_MAXREG_COUNT
	.align		4
        /*004c*/ 	.byte	0x03, 0x1b
        /*004e*/ 	.short	0x00ff


	//----- nvinfo : EIATTR_MERCURY_ISA_VERSION
	.align		4
        /*0050*/ 	.byte	0x03, 0x5f
        /*0052*/ 	.short	0x0101


	//----- nvinfo : EIATTR_VRC_CTA_INIT_COUNT
	.align		4
        /*0054*/ 	.byte	0x02, 0x4a
	.zero		1
	.zero		1


	//----- nvinfo : EIATTR_EXIT_INSTR_OFFSETS
	.align		4
        /*0058*/ 	.byte	0x04, 0x1c
        /*005a*/ 	.short	(.L_17 - .L_16)


	//   ....[0]....
.L_16:
        /*005c*/ 	.word	0x00000040


	//   ....[1]....
        /*0060*/ 	.word	0x00000100


	//----- nvinfo : EIATTR_CBANK_PARAM_SIZE
	.align		4
.L_17:
        /*0064*/ 	.byte	0x03, 0x19
        /*0066*/ 	.short	0x001c


	//----- nvinfo : EIATTR_PARAM_CBANK
	.align		4
        /*0068*/ 	.byte	0x04, 0x0a
        /*006a*/ 	.short	(.L_19 - .L_18)
	.align		4
.L_18:
        /*006c*/ 	.word	index@(.nv.constant0._Z7vec_addPiS_S_i)
        /*0070*/ 	.short	0x0380
        /*0072*/ 	.short	0x001c


	//----- nvinfo : EIATTR_SW_WAR
	.align		4
.L_19:
        /*0074*/ 	.byte	0x04, 0x36
        /*0076*/ 	.short	(.L_21 - .L_20)
.L_20:
        /*0078*/ 	.word	0x00000008
.L_21:


//--------------------- .nv.callgraph             --------------------------
	.section	.nv.callgraph,"",@"SHT_CUDA_CALLGRAPH"
	.align	4
	.sectionentsize	8
	.align		4
        /*0000*/ 	.word	0x00000000
	.align		4
        /*0004*/ 	.word	0xffffffff
	.align		4
        /*0008*/ 	.word	0x00000000
	.align		4
        /*000c*/ 	.word	0xfffffffe
	.align		4
        /*0010*/ 	.word	0x00000000
	.align		4
        /*0014*/ 	.word	0xfffffffd
	.align		4
        /*0018*/ 	.word	0x00000000
	.align		4
        /*001c*/ 	.word	0xfffffffc


//--------------------- .text._Z7vec_addPiS_S_i   --------------------------
	.section	.text._Z7vec_addPiS_S_i,"ax",@progbits
	.align	128
        .global         _Z7vec_addPiS_S_i
        .type           _Z7vec_addPiS_S_i,@function
        .size           _Z7vec_addPiS_S_i,(.L_x_1 - _Z7vec_addPiS_S_i)
        .other          _Z7vec_addPiS_S_i,@"STO_CUDA_ENTRY STV_DEFAULT"
_Z7vec_addPiS_S_i:
.text._Z7vec_addPiS_S_i:
[----:B------:R-:W-:Y:S01]  /*0000*/  LDC R1, c[0x0][0x37c] ;  /* 0x0000df00ff017b82 */ /* 0x000fe20000000800 */
[----:B------:R-:W0:Y:S01]  /*0010*/  S2R R9, SR_TID.X ;  /* 0x0000000000097919 */ /* 0x000e220000002100 */
[----:B------:R-:W0:Y:S02]  /*0020*/  LDCU UR4, c[0x0][0x398] ;  /* 0x00007300ff0477ac */ /* 0x000e240008000800 */
[----:B0-----:R-:W-:-:S13]  /*0030*/  ISETP.GE.AND P0, PT, R9, UR4, PT ;  /* 0x0000000409007c0c */ /* 0x001fda000bf06270 */
[----:B------:R-:W-:Y:S05]  /*0040*/  @P0 EXIT ;  /* 0x000000000000094d */ /* 0x000fea0003800000 */
[----:B------:R-:W0:Y:S01]  /*0050*/  LDC.64 R2, c[0x0][0x380] ;  /* 0x0000e000ff027b82 */ /* 0x000e220000000a00 */
[----:B------:R-:W1:Y:S07]  /*0060*/  LDCU.64 UR4, c[0x0][0x358] ;  /* 0x00006b00ff0477ac */ /* 0x000e6e0008000a00 */
[----:B------:R-:W2:Y:S08]  /*0070*/  LDC.64 R4, c[0x0][0x388] ;  /* 0x0000e200ff047b82 */ /* 0x000eb00000000a00 */
[----:B------:R-:W3:Y:S01]  /*0080*/  LDC.64 R6, c[0x0][0x390] ;  /* 0x0000e400ff067b82 */ /* 0x000ee20000000a00 */
[----:B0-----:R-:W-:-:S06]  /*0090*/  IMAD.WIDE.U32 R2, R9, 0x4, R2 ;  /* 0x0000000409027825 */ /* 0x001fcc00078e0002 */
[----:B-1----:R-:W4:Y:S01]  /*00a0*/  LDG.E R2, desc[UR4][R2.64] ;  /* 0x0000000402027981 */ /* 0x002f22000c1e1900 */
[----:B--2---:R-:W-:-:S06]  /*00b0*/  IMAD.WIDE.U32 R4, R9, 0x4, R4 ;  /* 0x0000000409047825 */ /* 0x004fcc00078e0004 */
[----:B------:R-:W4:Y:S01]  /*00c0*/  LDG.E R5, desc[UR4][R4.64] ;  /* 0x0000000404057981 */ /* 0x000f22000c1e1900 */
[----:B---3--:R-:W-:Y:S01]  /*00d0*/  IMAD.WIDE.U32 R6, R9, 0x4, R6 ;  /* 0x0000000409067825 */ /* 0x008fe200078e0006 */
[----:B----4-:R-:W-:-:S05]  /*00e0*/  IADD3 R9, PT, PT, R2, R5, RZ ;  /* 0x0000000502097210 */ /* 0x010fca0007ffe0ff */
[----:B------:R-:W-:Y:S01]  /*00f0*/  STG.E desc[UR4][R6.64], R9 ;  /* 0x0000000906007986 */ /* 0x000fe2000c101904 */
[----:B------:R-:W-:Y:S05]  /*0100*/  EXIT ;  /* 0x000000000000794d */ /* 0x000fea0003800000 */
.L_x_0:
[----:B------:R-:W-:-:S00]  /*0110*/  BRA `(.L_x_0) ;  /* 0xfffffffc00fc7947 */ /* 0x000fc0000383ffff */
[----:B------:R-:W-:-:S00]  /*0120*/  NOP ;  /* 0x0000000000007918 */ /* 0x000fc00000000000 */
        /* <DEDUP_REMOVED lines=13> */
.L_x_1:


//--------------------- .nv.shared.reserved.0     --------------------------
	.section	.nv.shared.reserved.0,"aw",@nobits
	.weak		__nv_reservedSMEM_offset_0_alias
	.size		__nv_reservedSMEM_offset_0_alias, 0, 64
	.other		__nv_reservedSMEM_offset_0_alias,@"STO_CUDA_RESERVED_SHARED STV_DEFAULT"
__nv_reservedSMEM_offset_0_alias:
	.zero		0
	.zero		64


//--------------------- .nv.constant0._Z7vec_addPiS_S_i --------------------------
	.section	.nv.constant0._Z7vec_addPiS_S_i,"a",@progbits
	.sectionflags	@""
	.align	4
.nv.constant0._Z7vec_addPiS_S_i:
	.zero		924


//--------------------- SYMBOLS --------------------------

	.type		.nv.reservedSmem.offset0,@object
	.size		.nv.reservedSmem.offset0,0x4
